//
// Generated by NVIDIA NVVM Compiler
//
// Compiler Build ID: CL-36424714
// Cuda compilation tools, release 13.0, V13.0.88
// Based on NVVM 20.0.0
//

.version 9.0
.target sm_100
.address_size 64

	// .globl	_Z18matmult_gpu5Kernel6MatrixS_S_
// _ZZ18matmult_gpu5Kernel6MatrixS_S_E2As has been demoted
// _ZZ18matmult_gpu5Kernel6MatrixS_S_E2Bs has been demoted

.visible .entry _Z18matmult_gpu5Kernel6MatrixS_S_(
	.param .align 8 .b8 _Z18matmult_gpu5Kernel6MatrixS_S__param_0[24],
	.param .align 8 .b8 _Z18matmult_gpu5Kernel6MatrixS_S__param_1[24],
	.param .align 8 .b8 _Z18matmult_gpu5Kernel6MatrixS_S__param_2[24]
)
{
	.reg .pred 	%p<3>;
	.reg .b32 	%r<46>;
	.reg .b64 	%rd<22>;
	.reg .b64 	%fd<105>;
	// demoted variable
	.shared .align 8 .b8 _ZZ18matmult_gpu5Kernel6MatrixS_S_E2As[8192];
	// demoted variable
	.shared .align 8 .b8 _ZZ18matmult_gpu5Kernel6MatrixS_S_E2Bs[8192];
	ld.param.u64 	%rd7, [_Z18matmult_gpu5Kernel6MatrixS_S__param_2+16];
	ld.param.u32 	%r28, [_Z18matmult_gpu5Kernel6MatrixS_S__param_2+8];
	ld.param.u64 	%rd6, [_Z18matmult_gpu5Kernel6MatrixS_S__param_1+16];
	ld.param.u32 	%r25, [_Z18matmult_gpu5Kernel6MatrixS_S__param_1+8];
	ld.param.u64 	%rd5, [_Z18matmult_gpu5Kernel6MatrixS_S__param_0+16];
	ld.param.u32 	%r22, [_Z18matmult_gpu5Kernel6MatrixS_S__param_0+8];
	ld.param.v2.u32 	{%r20, %r21}, [_Z18matmult_gpu5Kernel6MatrixS_S__param_0];
	mov.u32 	%r29, %ctaid.y;
	mov.u32 	%r30, %ctaid.x;
	shl.b32 	%r3, %r29, 5;
	shl.b32 	%r4, %r30, 5;
	mov.u32 	%r5, %tid.y;
	mov.u32 	%r6, %tid.x;
	setp.lt.s32 	%p1, %r20, 32;
	mov.f64 	%fd104, 0d0000000000000000;
	@%p1 bra 	$L__BB0_3;
	cvta.to.global.u64 	%rd1, %rd5;
	mul.lo.s32 	%r44, %r3, %r22;
	cvta.to.global.u64 	%rd2, %rd6;
	shl.b32 	%r8, %r25, 5;
	mad.lo.s32 	%r31, %r22, %r5, %r6;
	cvt.s64.s32 	%rd3, %r31;
	shl.b32 	%r32, %r5, 8;
	mov.u32 	%r33, _ZZ18matmult_gpu5Kernel6MatrixS_S_E2As;
	add.s32 	%r9, %r33, %r32;
	shl.b32 	%r34, %r6, 3;
	add.s32 	%r10, %r9, %r34;
	mad.lo.s32 	%r35, %r25, %r5, %r6;
	cvt.s64.s32 	%rd4, %r35;
	mov.u32 	%r36, _ZZ18matmult_gpu5Kernel6MatrixS_S_E2Bs;
	add.s32 	%r12, %r36, %r34;
	add.s32 	%r11, %r12, %r32;
	shr.s32 	%r37, %r20, 31;
	shr.u32 	%r38, %r37, 27;
	add.s32 	%r39, %r20, %r38;
	shr.s32 	%r40, %r39, 5;
	neg.s32 	%r45, %r40;
	mov.f64 	%fd104, 0d0000000000000000;
	mov.u32 	%r43, %r4;
$L__BB0_2:
	cvt.s64.s32 	%rd8, %r44;
	add.s64 	%rd9, %rd3, %rd8;
	shl.b64 	%rd10, %rd9, 3;
	add.s64 	%rd11, %rd1, %rd10;
	cvt.s64.s32 	%rd12, %r43;
	ld.global.f64 	%fd6, [%rd11];
	st.shared.f64 	[%r10], %fd6;
	add.s64 	%rd13, %rd12, %rd4;
	shl.b64 	%rd14, %rd13, 3;
	add.s64 	%rd15, %rd2, %rd14;
	ld.global.f64 	%fd7, [%rd15];
	st.shared.f64 	[%r11], %fd7;
	bar.sync 	0;
	ld.shared.f64 	%fd8, [%r9];
	ld.shared.f64 	%fd9, [%r12];
	fma.rn.f64 	%fd10, %fd8, %fd9, %fd104;
	ld.shared.f64 	%fd11, [%r9+8];
	ld.shared.f64 	%fd12, [%r12+256];
	fma.rn.f64 	%fd13, %fd11, %fd12, %fd10;
	ld.shared.f64 	%fd14, [%r9+16];
	ld.shared.f64 	%fd15, [%r12+512];
	fma.rn.f64 	%fd16, %fd14, %fd15, %fd13;
	ld.shared.f64 	%fd17, [%r9+24];
	ld.shared.f64 	%fd18, [%r12+768];
	fma.rn.f64 	%fd19, %fd17, %fd18, %fd16;
	ld.shared.f64 	%fd20, [%r9+32];
	ld.shared.f64 	%fd21, [%r12+1024];
	fma.rn.f64 	%fd22, %fd20, %fd21, %fd19;
	ld.shared.f64 	%fd23, [%r9+40];
	ld.shared.f64 	%fd24, [%r12+1280];
	fma.rn.f64 	%fd25, %fd23, %fd24, %fd22;
	ld.shared.f64 	%fd26, [%r9+48];
	ld.shared.f64 	%fd27, [%r12+1536];
	fma.rn.f64 	%fd28, %fd26, %fd27, %fd25;
	ld.shared.f64 	%fd29, [%r9+56];
	ld.shared.f64 	%fd30, [%r12+1792];
	fma.rn.f64 	%fd31, %fd29, %fd30, %fd28;
	ld.shared.f64 	%fd32, [%r9+64];
	ld.shared.f64 	%fd33, [%r12+2048];
	fma.rn.f64 	%fd34, %fd32, %fd33, %fd31;
	ld.shared.f64 	%fd35, [%r9+72];
	ld.shared.f64 	%fd36, [%r12+2304];
	fma.rn.f64 	%fd37, %fd35, %fd36, %fd34;
	ld.shared.f64 	%fd38, [%r9+80];
	ld.shared.f64 	%fd39, [%r12+2560];
	fma.rn.f64 	%fd40, %fd38, %fd39, %fd37;
	ld.shared.f64 	%fd41, [%r9+88];
	ld.shared.f64 	%fd42, [%r12+2816];
	fma.rn.f64 	%fd43, %fd41, %fd42, %fd40;
	ld.shared.f64 	%fd44, [%r9+96];
	ld.shared.f64 	%fd45, [%r12+3072];
	fma.rn.f64 	%fd46, %fd44, %fd45, %fd43;
	ld.shared.f64 	%fd47, [%r9+104];
	ld.shared.f64 	%fd48, [%r12+3328];
	fma.rn.f64 	%fd49, %fd47, %fd48, %fd46;
	ld.shared.f64 	%fd50, [%r9+112];
	ld.shared.f64 	%fd51, [%r12+3584];
	fma.rn.f64 	%fd52, %fd50, %fd51, %fd49;
	ld.shared.f64 	%fd53, [%r9+120];
	ld.shared.f64 	%fd54, [%r12+3840];
	fma.rn.f64 	%fd55, %fd53, %fd54, %fd52;
	ld.shared.f64 	%fd56, [%r9+128];
	ld.shared.f64 	%fd57, [%r12+4096];
	fma.rn.f64 	%fd58, %fd56, %fd57, %fd55;
	ld.shared.f64 	%fd59, [%r9+136];
	ld.shared.f64 	%fd60, [%r12+4352];
	fma.rn.f64 	%fd61, %fd59, %fd60, %fd58;
	ld.shared.f64 	%fd62, [%r9+144];
	ld.shared.f64 	%fd63, [%r12+4608];
	fma.rn.f64 	%fd64, %fd62, %fd63, %fd61;
	ld.shared.f64 	%fd65, [%r9+152];
	ld.shared.f64 	%fd66, [%r12+4864];
	fma.rn.f64 	%fd67, %fd65, %fd66, %fd64;
	ld.shared.f64 	%fd68, [%r9+160];
	ld.shared.f64 	%fd69, [%r12+5120];
	fma.rn.f64 	%fd70, %fd68, %fd69, %fd67;
	ld.shared.f64 	%fd71, [%r9+168];
	ld.shared.f64 	%fd72, [%r12+5376];
	fma.rn.f64 	%fd73, %fd71, %fd72, %fd70;
	ld.shared.f64 	%fd74, [%r9+176];
	ld.shared.f64 	%fd75, [%r12+5632];
	fma.rn.f64 	%fd76, %fd74, %fd75, %fd73;
	ld.shared.f64 	%fd77, [%r9+184];
	ld.shared.f64 	%fd78, [%r12+5888];
	fma.rn.f64 	%fd79, %fd77, %fd78, %fd76;
	ld.shared.f64 	%fd80, [%r9+192];
	ld.shared.f64 	%fd81, [%r12+6144];
	fma.rn.f64 	%fd82, %fd80, %fd81, %fd79;
	ld.shared.f64 	%fd83, [%r9+200];
	ld.shared.f64 	%fd84, [%r12+6400];
	fma.rn.f64 	%fd85, %fd83, %fd84, %fd82;
	ld.shared.f64 	%fd86, [%r9+208];
	ld.shared.f64 	%fd87, [%r12+6656];
	fma.rn.f64 	%fd88, %fd86, %fd87, %fd85;
	ld.shared.f64 	%fd89, [%r9+216];
	ld.shared.f64 	%fd90, [%r12+6912];
	fma.rn.f64 	%fd91, %fd89, %fd90, %fd88;
	ld.shared.f64 	%fd92, [%r9+224];
	ld.shared.f64 	%fd93, [%r12+7168];
	fma.rn.f64 	%fd94, %fd92, %fd93, %fd91;
	ld.shared.f64 	%fd95, [%r9+232];
	ld.shared.f64 	%fd96, [%r12+7424];
	fma.rn.f64 	%fd97, %fd95, %fd96, %fd94;
	ld.shared.f64 	%fd98, [%r9+240];
	ld.shared.f64 	%fd99, [%r12+7680];
	fma.rn.f64 	%fd100, %fd98, %fd99, %fd97;
	ld.shared.f64 	%fd101, [%r9+248];
	ld.shared.f64 	%fd102, [%r12+7936];
	fma.rn.f64 	%fd104, %fd101, %fd102, %fd100;
	bar.sync 	0;
	add.s32 	%r45, %r45, 1;
	setp.ne.s32 	%p2, %r45, 0;
	add.s32 	%r44, %r44, 32;
	add.s32 	%r43, %r43, %r8;
	@%p2 bra 	$L__BB0_2;
$L__BB0_3:
	mad.lo.s32 	%r41, %r3, %r28, %r4;
	cvt.s64.s32 	%rd16, %r41;
	cvta.to.global.u64 	%rd17, %rd7;
	mad.lo.s32 	%r42, %r28, %r5, %r6;
	cvt.s64.s32 	%rd18, %r42;
	add.s64 	%rd19, %rd16, %rd18;
	shl.b64 	%rd20, %rd19, 3;
	add.s64 	%rd21, %rd17, %rd20;
	st.global.f64 	[%rd21], %fd104;
	ret;

}


// ===== COMPILED SASS (sm_100) =====

	.target	sm_100

	.elftype	@"ET_EXEC"


//--------------------- .note.nv.tkinfo           --------------------------
	.section	.note.nv.tkinfo,"",@"SHT_NOTE"
	.sectionflags	@"SHF_NOTE_NV_TKINFO"
	.tkinfo
        /*0018*/ 	.word	0x00000002
        /*0030*/ 	.string	""
        /*0030*/ 	.string	"ptxas"
        /*0030*/ 	.string	"Cuda compilation tools, release 13.0, V13.0.88"
        /*0030*/ 	.string	"Build cuda_13.0.r13.0/compiler.36424714_0"
        /*0030*/ 	.string	"-arch sm_100 -m 64 "



//--------------------- .note.nv.cuinfo           --------------------------
	.section	.note.nv.cuinfo,"",@"SHT_NOTE"
	.sectionflags	@"SHF_NOTE_NV_CUINFO"
        /*0018*/ 	.short	0x0002
        /*001a*/ 	.short	0x0064
        /*001c*/ 	.short	0x0082
	.zero		2


//--------------------- .nv.info                  --------------------------
	.section	.nv.info,"",@"SHT_CUDA_INFO"
	.align	4


	//----- nvinfo : EIATTR_REGCOUNT
	.align		4
        /*0000*/ 	.byte	0x04, 0x2f
        /*0002*/ 	.short	(.L_1 - .L_0)
	.align		4
.L_0:
        /*0004*/ 	.word	index@(_Z18matmult_gpu5Kernel6MatrixS_S_)
        /*0008*/ 	.word	0x00000020


	//----- nvinfo : EIATTR_FRAME_SIZE
	.align		4
.L_1:
        /*000c*/ 	.byte	0x04, 0x11
        /*000e*/ 	.short	(.L_3 - .L_2)
	.align		4
.L_2:
        /*0010*/ 	.word	index@(_Z18matmult_gpu5Kernel6MatrixS_S_)
        /*0014*/ 	.word	0x00000000


	//----- nvinfo : EIATTR_MIN_STACK_SIZE
	.align		4
.L_3:
        /*0018*/ 	.byte	0x04, 0x12
        /*001a*/ 	.short	(.L_5 - .L_4)
	.align		4
.L_4:
        /*001c*/ 	.word	index@(_Z18matmult_gpu5Kernel6MatrixS_S_)
        /*0020*/ 	.word	0x00000000
.L_5:


//--------------------- .nv.compat                --------------------------
	.section	.nv.compat,"",@"SHT_CUDA_COMPAT_INFO"
	.align	4
        /*0000*/ 	.byte	0x02, 0x09, 0x00, 0x00, 0x02, 0x02, 0x01, 0x00, 0x02, 0x05, 0x05, 0x00, 0x03, 0x07, 0x01, 0x01
        /*0010*/ 	.byte	0x02, 0x03, 0x00, 0x00, 0x02, 0x06, 0x01, 0x00, 0x04, 0x0b, 0x08, 0x00, 0x01, 0x00, 0x00, 0x00
        /*0020*/ 	.byte	0x00, 0x00, 0x00, 0x00


//--------------------- .nv.info._Z18matmult_gpu5Kernel6MatrixS_S_ --------------------------
	.section	.nv.info._Z18matmult_gpu5Kernel6MatrixS_S_,"",@"SHT_CUDA_INFO"
	.sectionflags	@""
	.align	4


	//----- nvinfo : EIATTR_CUDA_API_VERSION
	.align		4
        /*0000*/ 	.byte	0x04, 0x37
        /*0002*/ 	.short	(.L_7 - .L_6)
.L_6:
        /*0004*/ 	.word	0x00000082


	//----- nvinfo : EIATTR_KPARAM_INFO
	.align		4
.L_7:
        /*0008*/ 	.byte	0x04, 0x17
        /*000a*/ 	.short	(.L_9 - .L_8)
.L_8:
        /*000c*/ 	.word	0x00000000
        /*0010*/ 	.short	0x0002
        /*0012*/ 	.short	0x0030
        /*0014*/ 	.byte	0x00, 0xf0, 0x61, 0x00


	//----- nvinfo : EIATTR_KPARAM_INFO
	.align		4
.L_9:
        /*0018*/ 	.byte	0x04, 0x17
        /*001a*/ 	.short	(.L_11 - .L_10)
.L_10:
        /*001c*/ 	.word	0x00000000
        /*0020*/ 	.short	0x0001
        /*0022*/ 	.short	0x0018
        /*0024*/ 	.byte	0x00, 0xf0, 0x61, 0x00


	//----- nvinfo : EIATTR_KPARAM_INFO
	.align		4
.L_11:
        /*0028*/ 	.byte	0x04, 0x17
        /*002a*/ 	.short	(.L_13 - .L_12)
.L_12:
        /*002c*/ 	.word	0x00000000
        /*0030*/ 	.short	0x0000
        /*0032*/ 	.short	0x0000
        /*0034*/ 	.byte	0x00, 0xf0, 0x61, 0x00


	//----- nvinfo : EIATTR_SPARSE_MMA_MASK
	.align		4
.L_13:
        /*0038*/ 	.byte	0x03, 0x50
        /*003a*/ 	.short	0x0000


	//----- nvinfo : EIATTR_MAXREG_COUNT
	.align		4
        /*003c*/ 	.byte	0x03, 0x1b
        /*003e*/ 	.short	0x00ff


	//----- nvinfo : EIATTR_NUM_BARRIERS
	.align		4
        /*0040*/ 	.byte	0x02, 0x4c
        /*0042*/ 	.byte	0x01
	.zero		1


	//----- nvinfo : EIATTR_MERCURY_ISA_VERSION
	.align		4
        /*0044*/ 	.byte	0x03, 0x5f
        /*0046*/ 	.short	0x0101


	//----- nvinfo : EIATTR_VRC_CTA_INIT_COUNT
	.align		4
        /*0048*/ 	.byte	0x02, 0x4a
	.zero		1
	.zero		1


	//----- nvinfo : EIATTR_EXIT_INSTR_OFFSETS
	.align		4
        /*004c*/ 	.byte	0x04, 0x1c
        /*004e*/ 	.short	(.L_15 - .L_14)


	//   ....[0]....
.L_14:
        /*0050*/ 	.word	0x00000910


	//----- nvinfo : EIATTR_CBANK_PARAM_SIZE
	.align		4
.L_15:
        /*0054*/ 	.byte	0x03, 0x19
        /*0056*/ 	.short	0x0048


	//----- nvinfo : EIATTR_PARAM_CBANK
	.align		4
        /*0058*/ 	.byte	0x04, 0x0a
        /*005a*/ 	.short	(.L_17 - .L_16)
	.align		4
.L_16:
        /*005c*/ 	.word	index@(.nv.constant0._Z18matmult_gpu5Kernel6MatrixS_S_)
        /*0060*/ 	.short	0x0380
        /*0062*/ 	.short	0x0048


	//----- nvinfo : EIATTR_SW_WAR
	.align		4
.L_17:
        /*0064*/ 	.byte	0x04, 0x36
        /*0066*/ 	.short	(.L_19 - .L_18)
.L_18:
        /*0068*/ 	.word	0x00000008
.L_19:


//--------------------- .nv.callgraph             --------------------------
	.section	.nv.callgraph,"",@"SHT_CUDA_CALLGRAPH"
	.align	4
	.sectionentsize	8
	.align		4
        /*0000*/ 	.word	0x00000000
	.align		4
        /*0004*/ 	.word	0xffffffff
	.align		4
        /*0008*/ 	.word	0x00000000
	.align		4
        /*000c*/ 	.word	0xfffffffe
	.align		4
        /*0010*/ 	.word	0x00000000
	.align		4
        /*0014*/ 	.word	0xfffffffd
	.align		4
        /*0018*/ 	.word	0x00000000
	.align		4
        /*001c*/ 	.word	0xfffffffc


//--------------------- .text._Z18matmult_gpu5Kernel6MatrixS_S_ --------------------------
	.section	.text._Z18matmult_gpu5Kernel6MatrixS_S_,"ax",@progbits
	.align	128
        .global         _Z18matmult_gpu5Kernel6MatrixS_S_
        .type           _Z18matmult_gpu5Kernel6MatrixS_S_,@function
        .size           _Z18matmult_gpu5Kernel6MatrixS_S_,(.L_x_3 - _Z18matmult_gpu5Kernel6MatrixS_S_)
        .other          _Z18matmult_gpu5Kernel6MatrixS_S_,@"STO_CUDA_ENTRY STV_DEFAULT"
_Z18matmult_gpu5Kernel6MatrixS_S_:
.text._Z18matmult_gpu5Kernel6MatrixS_S_:
[----:B------:R-:W-:Y:S01]  /*0000*/  LDC R1, c[0x0][0x37c] ;  /* 0x0000df00ff017b82 */ /* 0x000fe20000000800 */
[----:B------:R-:W0:Y:S01]  /*0010*/  S2R R19, SR_CTAID.X ;  /* 0x0000000000137919 */ /* 0x000e220000002500 */
[----:B------:R-:W1:Y:S06]  /*0020*/  LDCU UR8, c[0x0][0x380] ;  /* 0x00007000ff0877ac */ /* 0x000e6c0008000800 */
[----:B------:R-:W2:Y:S01]  /*0030*/  S2UR UR4, SR_CTAID.Y ;  /* 0x00000000000479c3 */ /* 0x000ea20000002600 */
[----:B------:R-:W-:Y:S01]  /*0040*/  CS2R R10, SRZ ;  /* 0x00000000000a7805 */ /* 0x000fe2000001ff00 */
[----:B------:R-:W3:Y:S01]  /*0050*/  S2R R0, SR_TID.Y ;  /* 0x0000000000007919 */ /* 0x000ee20000002200 */
[----:B------:R-:W4:Y:S01]  /*0060*/  LDCU.64 UR10, c[0x0][0x358] ;  /* 0x00006b00ff0a77ac */ /* 0x000f220008000a00 */
[----:B------:R-:W3:Y:S01]  /*0070*/  S2R R3, SR_TID.X ;  /* 0x0000000000037919 */ /* 0x000ee20000002100 */
[----:B-1----:R-:W-:-:S02]  /*0080*/  UISETP.GE.AND UP0, UPT, UR8, 0x20, UPT ;  /* 0x000000200800788c */ /* 0x002fc4000bf06270 */
[----:B--2---:R-:W-:Y:S01]  /*0090*/  USHF.L.U32 UR4, UR4, 0x5, URZ ;  /* 0x0000000504047899 */ /* 0x004fe200080006ff */
[----:B0-----:R-:W-:-:S06]  /*00a0*/  IMAD.SHL.U32 R19, R19, 0x20, RZ ;  /* 0x0000002013137824 */ /* 0x001fcc00078e00ff */
[----:B----4-:R-:W-:Y:S05]  /*00b0*/  BRA.U !UP0, `(.L_x_0) ;  /* 0x0000000508ec7547 */ /* 0x010fea000b800000 */
[----:B------:R-:W0:Y:S01]  /*00c0*/  S2UR UR7, SR_CgaCtaId ;  /* 0x00000000000779c3 */ /* 0x000e220000008800 */
[----:B------:R-:W3:Y:S01]  /*00d0*/  LDCU UR12, c[0x0][0x388] ;  /* 0x00007100ff0c77ac */ /* 0x000ee20008000800 */
[----:B------:R-:W-:Y:S01]  /*00e0*/  IMAD.MOV.U32 R2, RZ, RZ, R19 ;  /* 0x000000ffff027224 */ /* 0x000fe200078e0013 */
[----:B------:R-:W-:Y:S01]  /*00f0*/  CS2R R10, SRZ ;  /* 0x00000000000a7805 */ /* 0x000fe2000001ff00 */
[----:B------:R-:W-:Y:S01]  /*0100*/  UMOV UR5, 0x400 ;  /* 0x0000040000057882 */ /* 0x000fe20000000000 */
[----:B------:R-:W-:-:S03]  /*0110*/  USHF.R.S32.HI UR6, URZ, 0x1f, UR8 ;  /* 0x0000001fff067899 */ /* 0x000fc60008011408 */
[----:B------:R-:W1:Y:S01]  /*0120*/  LDC R5, c[0x0][0x3a0] ;  /* 0x0000e800ff057b82 */ /* 0x000e620000000800 */
[----:B------:R-:W2:Y:S01]  /*0130*/  LDCU.64 UR16, c[0x0][0x3a8] ;  /* 0x00007500ff1077ac */ /* 0x000ea20008000a00 */
[----:B------:R-:W-:Y:S01]  /*0140*/  ULEA.HI UR6, UR6, UR8, URZ, 0x5 ;  /* 0x0000000806067291 */ /* 0x000fe2000f8f28ff */
[----:B------:R-:W4:Y:S03]  /*0150*/  LDCU.64 UR14, c[0x0][0x390] ;  /* 0x00007200ff0e77ac */ /* 0x000f260008000a00 */
[----:B------:R-:W-:Y:S01]  /*0160*/  USHF.R.S32.HI UR6, URZ, 0x5, UR6 ;  /* 0x00000005ff067899 */ /* 0x000fe20008011406 */
[----:B---3--:R-:W-:-:S03]  /*0170*/  IMAD R18, R0, UR12, R3 ;  /* 0x0000000c00127c24 */ /* 0x008fc6000f8e0203 */
[----:B------:R-:W-:Y:S02]  /*0180*/  UIADD3 UR6, UPT, UPT, -UR6, URZ, URZ ;  /* 0x000000ff06067290 */ /* 0x000fe4000fffe1ff */
[----:B0-----:R-:W-:Y:S02]  /*0190*/  ULEA UR9, UR7, UR5, 0x18 ;  /* 0x0000000507097291 */ /* 0x001fe4000f8ec0ff */
[----:B------:R-:W-:-:S04]  /*01a0*/  UIADD3 UR5, UPT, UPT, UR5, 0x2000, URZ ;  /* 0x0000200005057890 */ /* 0x000fc8000fffe0ff */
[----:B------:R-:W-:Y:S01]  /*01b0*/  ULEA UR5, UR7, UR5, 0x18 ;  /* 0x0000000507057291 */ /* 0x000fe2000f8ec0ff */
[C---:B------:R-:W-:Y:S01]  /*01c0*/  LEA R16, R0.reuse, UR9, 0x8 ;  /* 0x0000000900107c11 */ /* 0x040fe2000f8e40ff */
[----:B-1----:R-:W-:Y:S01]  /*01d0*/  IMAD R17, R0, R5, R3 ;  /* 0x0000000500117224 */ /* 0x002fe200078e0203 */
[----:B------:R-:W-:-:S03]  /*01e0*/  UIMAD UR7, UR4, UR12, URZ ;  /* 0x0000000c040772a4 */ /* 0x000fc6000f8e02ff */
[C---:B------:R-:W-:Y:S01]  /*01f0*/  LEA R7, R3.reuse, UR5, 0x3 ;  /* 0x0000000503077c11 */ /* 0x040fe2000f8e18ff */
[----:B------:R-:W-:-:S04]  /*0200*/  IMAD R6, R3, 0x8, R16 ;  /* 0x0000000803067824 */ /* 0x000fc800078e0210 */
[----:B--2-4-:R-:W-:-:S07]  /*0210*/  IMAD R4, R0, 0x100, R7 ;  /* 0x0000010000047824 */ /* 0x014fce00078e0207 */
.L_x_1:
[----:B------:R-:W-:Y:S02]  /*0220*/  USHF.R.S32.HI UR5, URZ, 0x1f, UR7 ;  /* 0x0000001fff057899 */ /* 0x000fe40008011407 */
[C---:B------:R-:W-:Y:S02]  /*0230*/  IADD3 R12, P0, PT, R18.reuse, UR7, RZ ;  /* 0x00000007120c7c10 */ /* 0x040fe4000ff1e0ff */
[----:B------:R-:W-:Y:S02]  /*0240*/  SHF.R.S32.HI R8, RZ, 0x1f, R2 ;  /* 0x0000001fff087819 */ /* 0x000fe40000011402 */
[----:B------:R-:W-:Y:S02]  /*0250*/  IADD3 R9, P1, PT, R17, R2, RZ ;  /* 0x0000000211097210 */ /* 0x000fe40007f3e0ff */
[----:B------:R-:W-:Y:S02]  /*0260*/  LEA.HI.X.SX32 R13, R18, UR5, 0x1, P0 ;  /* 0x00000005120d7c11 */ /* 0x000fe400080f0eff */
[----:B------:R-:W-:-:S02]  /*0270*/  LEA R26, P0, R12, UR14, 0x3 ;  /* 0x0000000e0c1a7c11 */ /* 0x000fc4000f8018ff */
[----:B------:R-:W-:Y:S02]  /*0280*/  LEA.HI.X.SX32 R8, R17, R8, 0x1, P1 ;  /* 0x0000000811087211 */ /* 0x000fe400008f0eff */
[C---:B------:R-:W-:Y:S02]  /*0290*/  LEA R24, P1, R9.reuse, UR16, 0x3 ;  /* 0x0000001009187c11 */ /* 0x040fe4000f8218ff */
[----:B------:R-:W-:Y:S02]  /*02a0*/  LEA.HI.X R27, R12, UR15, R13, 0x3, P0 ;  /* 0x0000000f0c1b7c11 */ /* 0x000fe400080f1c0d */
[----:B------:R-:W-:-:S04]  /*02b0*/  LEA.HI.X R25, R9, UR17, R8, 0x3, P1 ;  /* 0x0000001109197c11 */ /* 0x000fc800088f1c08 */
[----:B------:R-:W2:Y:S04]  /*02c0*/  LDG.E.64 R26, desc[UR10][R26.64] ;  /* 0x0000000a1a1a7981 */ /* 0x000ea8000c1e1b00 */
[----:B------:R-:W3:Y:S01]  /*02d0*/  LDG.E.64 R28, desc[UR10][R24.64] ;  /* 0x0000000a181c7981 */ /* 0x000ee2000c1e1b00 */
[----:B------:R-:W-:Y:S01]  /*02e0*/  UIADD3 UR6, UPT, UPT, UR6, 0x1, URZ ;  /* 0x0000000106067890 */ /* 0x000fe2000fffe0ff */
[----:B------:R-:W-:Y:S01]  /*02f0*/  IMAD R2, R5, 0x20, R2 ;  /* 0x0000002005027824 */ /* 0x000fe200078e0202 */
[----:B------:R-:W-:Y:S02]  /*0300*/  UIADD3 UR7, UPT, UPT, UR7, 0x20, URZ ;  /* 0x0000002007077890 */ /* 0x000fe4000fffe0ff */
[----:B------:R-:W-:Y:S01]  /*0310*/  UISETP.NE.AND UP0, UPT, UR6, URZ, UPT ;  /* 0x000000ff0600728c */ /* 0x000fe2000bf05270 */
[----:B--2---:R-:W-:Y:S04]  /*0320*/  STS.64 [R6], R26 ;  /* 0x0000001a06007388 */ /* 0x004fe80000000a00 */
[----:B---3--:R-:W-:Y:S01]  /*0330*/  STS.64 [R4], R28 ;  /* 0x0000001c04007388 */ /* 0x008fe20000000a00 */
[----:B------:R-:W-:Y:S06]  /*0340*/  BAR.SYNC.DEFER_BLOCKING 0x0 ;  /* 0x0000000000007b1d */ /* 0x000fec0000010000 */
[----:B------:R-:W-:Y:S04]  /*0350*/  LDS.64 R8, [R7] ;  /* 0x0000000007087984 */ /* 0x000fe80000000a00 */
[----:B------:R-:W0:Y:S04]  /*0360*/  LDS.128 R12, [R16] ;  /* 0x00000000100c7984 */ /* 0x000e280000000c00 */
[----:B------:R-:W1:Y:S04]  /*0370*/  LDS.64 R20, [R7+0x100] ;  /* 0x0001000007147984 */ /* 0x000e680000000a00 */
[----:B------:R-:W-:Y:S04]  /*0380*/  LDS.64 R22, [R7+0x200] ;  /* 0x0002000007167984 */ /* 0x000fe80000000a00 */
[----:B------:R-:W-:Y:S01]  /*0390*/  LDS.64 R24, [R7+0x400] ;  /* 0x0004000007187984 */ /* 0x000fe20000000a00 */
[----:B0-----:R-:W-:-:S03]  /*03a0*/  DFMA R12, R12, R8, R10 ;  /* 0x000000080c0c722b */ /* 0x001fc6000000000a */
[----:B------:R-:W0:Y:S05]  /*03b0*/  LDS.128 R8, [R16+0x10] ;  /* 0x0000100010087984 */ /* 0x000e2a0000000c00 */
[----:B-1----:R-:W-:Y:S01]  /*03c0*/  DFMA R14, R20, R14, R12 ;  /* 0x0000000e140e722b */ /* 0x002fe2000000000c */
[----:B------:R-:W1:Y:S07]  /*03d0*/  LDS.64 R20, [R7+0x300] ;  /* 0x0003000007147984 */ /* 0x000e6e0000000a00 */
[----:B0-----:R-:W-:-:S02]  /*03e0*/  DFMA R8, R8, R22, R14 ;  /* 0x000000160808722b */ /* 0x001fc4000000000e */
[----:B------:R-:W0:Y:S04]  /*03f0*/  LDS.128 R12, [R16+0x20] ;  /* 0x00002000100c7984 */ /* 0x000e280000000c00 */
[----:B------:R-:W-:Y:S02]  /*0400*/  LDS.64 R22, [R7+0x600] ;  /* 0x0006000007167984 */ /* 0x000fe40000000a00 */
[----:B-1----:R-:W-:Y:S02]  /*0410*/  DFMA R10, R20, R10, R8 ;  /* 0x0000000a140a722b */ /* 0x002fe40000000008 */
[----:B------:R-:W1:Y:S06]  /*0420*/  LDS.64 R20, [R7+0x500] ;  /* 0x0005000007147984 */ /* 0x000e6c0000000a00 */
        /* <DEDUP_REMOVED lines=57> */
[----:B------:R-:W2:Y:S02]  /*07c0*/  LDS.64 R22, [R7+0x1d00] ;  /* 0x001d000007167984 */ /* 0x000ea40000000a00 */
[----:B-1----:R-:W-:Y:S02]  /*07d0*/  DFMA R10, R20, R10, R8 ;  /* 0x0000000a140a722b */ /* 0x002fe40000000008 */
[----:B------:R-:W-:Y:S06]  /*07e0*/  LDS.64 R20, [R7+0x1e00] ;  /* 0x001e000007147984 */ /* 0x000fec0000000a00 */
[----:B0-----:R-:W-:-:S02]  /*07f0*/  DFMA R24, R12, R24, R10 ;  /* 0x000000180c18722b */ /* 0x001fc4000000000a */
[----:B------:R-:W0:Y:S04]  /*0800*/  LDS.128 R8, [R16+0xf0] ;  /* 0x0000f00010087984 */ /* 0x000e280000000c00 */
[----:B------:R-:W1:Y:S02]  /*0810*/  LDS.64 R12, [R7+0x1f00] ;  /* 0x001f0000070c7984 */ /* 0x000e640000000a00 */
[----:B--2---:R-:W-:-:S08]  /*0820*/  DFMA R14, R22, R14, R24 ;  /* 0x0000000e160e722b */ /* 0x004fd00000000018 */
[----:B0-----:R-:W-:-:S08]  /*0830*/  DFMA R8, R8, R20, R14 ;  /* 0x000000140808722b */ /* 0x001fd0000000000e */
[----:B-1----:R-:W-:Y:S01]  /*0840*/  DFMA R10, R12, R10, R8 ;  /* 0x0000000a0c0a722b */ /* 0x002fe20000000008 */
[----:B------:R-:W-:Y:S06]  /*0850*/  BAR.SYNC.DEFER_BLOCKING 0x0 ;  /* 0x0000000000007b1d */ /* 0x000fec0000010000 */
[----:B------:R-:W-:Y:S05]  /*0860*/  BRA.U UP0, `(.L_x_1) ;  /* 0xfffffff9006c7547 */ /* 0x000fea000b83ffff */
.L_x_0:
[----:B------:R-:W3:Y:S01]  /*0870*/  LDC R2, c[0x0][0x3b8] ;  /* 0x0000ee00ff027b82 */ /* 0x000ee20000000800 */
[----:B------:R-:W0:Y:S01]  /*0880*/  LDCU.64 UR6, c[0x0][0x3c0] ;  /* 0x00007800ff0677ac */ /* 0x000e220008000a00 */
[----:B---3--:R-:W-:Y:S02]  /*0890*/  IMAD R0, R0, R2, R3 ;  /* 0x0000000200007224 */ /* 0x008fe400078e0203 */
[----:B------:R-:W-:-:S03]  /*08a0*/  IMAD R19, R2, UR4, R19 ;  /* 0x0000000402137c24 */ /* 0x000fc6000f8e0213 */
[----:B------:R-:W-:Y:S02]  /*08b0*/  SHF.R.S32.HI R2, RZ, 0x1f, R0 ;  /* 0x0000001fff027819 */ /* 0x000fe40000011400 */
[----:B------:R-:W-:-:S04]  /*08c0*/  IADD3 R0, P0, PT, R19, R0, RZ ;  /* 0x0000000013007210 */ /* 0x000fc80007f1e0ff */
[----:B------:R-:W-:Y:S02]  /*08d0*/  LEA.HI.X.SX32 R19, R19, R2, 0x1, P0 ;  /* 0x0000000213137211 */ /* 0x000fe400000f0eff */
[----:B0-----:R-:W-:-:S04]  /*08e0*/  LEA R2, P0, R0, UR6, 0x3 ;  /* 0x0000000600027c11 */ /* 0x001fc8000f8018ff */
[----:B------:R-:W-:-:S05]  /*08f0*/  LEA.HI.X R3, R0, UR7, R19, 0x3, P0 ;  /* 0x0000000700037c11 */ /* 0x000fca00080f1c13 */
[----:B------:R-:W-:Y:S01]  /*0900*/  STG.E.64 desc[UR10][R2.64], R10 ;  /* 0x0000000a02007986 */ /* 0x000fe2000c101b0a */
[----:B------:R-:W-:Y:S05]  /*0910*/  EXIT ;  /* 0x000000000000794d */ /* 0x000fea0003800000 */
.L_x_2:
[----:B------:R-:W-:-:S00]  /*0920*/  BRA `(.L_x_2) ;  /* 0xfffffffc00fc7947 */ /* 0x000fc0000383ffff */
[----:B------:R-:W-:-:S00]  /*0930*/  NOP ;  /* 0x0000000000007918 */ /* 0x000fc00000000000 */
        /* <DEDUP_REMOVED lines=12> */
.L_x_3:


//--------------------- .nv.shared._Z18matmult_gpu5Kernel6MatrixS_S_ --------------------------
	.section	.nv.shared._Z18matmult_gpu5Kernel6MatrixS_S_,"aw",@nobits
	.sectionflags	@""
	.align	8
.nv.shared._Z18matmult_gpu5Kernel6MatrixS_S_:
	.zero		17408


//--------------------- .nv.shared.reserved.0     --------------------------
	.section	.nv.shared.reserved.0,"aw",@nobits
	.weak		__nv_reservedSMEM_offset_0_alias
	.size		__nv_reservedSMEM_offset_0_alias, 0, 64
	.other		__nv_reservedSMEM_offset_0_alias,@"STO_CUDA_RESERVED_SHARED STV_DEFAULT"
__nv_reservedSMEM_offset_0_alias:
	.zero		0
	.zero		64


//--------------------- .nv.constant0._Z18matmult_gpu5Kernel6MatrixS_S_ --------------------------
	.section	.nv.constant0._Z18matmult_gpu5Kernel6MatrixS_S_,"a",@progbits
	.sectionflags	@""
	.align	4
.nv.constant0._Z18matmult_gpu5Kernel6MatrixS_S_:
	.zero		968


//--------------------- SYMBOLS --------------------------

	.type		.nv.reservedSmem.offset0,@object
	.size		.nv.reservedSmem.offset0,0x4
	.type		.nv.reservedSmem.cap,@object
	.size		.nv.reservedSmem.cap,0x4
